	.headerflags	@"EF_CUDA_TEXMODE_UNIFIED EF_CUDA_64BIT_ADDRESS EF_CUDA_ACCELERATORS EF_CUDA_SM90 EF_CUDA_VIRTUAL_SM(EF_CUDA_SM90)"
	.elftype	@"ET_EXEC"


//--------------------- .nv.info                  --------------------------
	.section	.nv.info,"",@"SHT_CUDA_INFO"
	.align	4


	//----- nvinfo : EIATTR_REGCOUNT
	.align		4
        /*0000*/ 	.byte	0x04, 0x2f
        /*0002*/ 	.short	(.L_1 - .L_0)
	.align		4
.L_0:
        /*0004*/ 	.word	index@(triton_poi_fused_add_hardtanh_mul_0)
        /*0008*/ 	.word	0x0000000a


	//----- nvinfo : EIATTR_MIN_STACK_SIZE
	.align		4
.L_1:
        /*000c*/ 	.byte	0x04, 0x12
        /*000e*/ 	.short	(.L_3 - .L_2)
	.align		4
.L_2:
        /*0010*/ 	.word	index@(triton_poi_fused_add_hardtanh_mul_0)
        /*0014*/ 	.word	0x00000000


	//----- nvinfo : EIATTR_FRAME_SIZE
	.align		4
.L_3:
        /*0018*/ 	.byte	0x04, 0x11
        /*001a*/ 	.short	(.L_5 - .L_4)
	.align		4
.L_4:
        /*001c*/ 	.word	index@(triton_poi_fused_add_hardtanh_mul_0)
        /*0020*/ 	.word	0x00000000


	//----- nvinfo : EIATTR_MIN_STACK_SIZE
	.align		4
.L_5:
        /*0024*/ 	.byte	0x04, 0x12
        /*0026*/ 	.short	(.L_7 - .L_6)
	.align		4
.L_6:
        /*0028*/ 	.word	index@(triton_poi_fused_add_hardtanh_mul_0)
        /*002c*/ 	.word	0x00000000
.L_7:


//--------------------- .nv.info.triton_poi_fused_add_hardtanh_mul_0 --------------------------
	.section	.nv.info.triton_poi_fused_add_hardtanh_mul_0,"",@"SHT_CUDA_INFO"
	.sectionflags	@""
	.align	4


	//----- nvinfo : EIATTR_CUDA_API_VERSION
	.align		4
        /*0000*/ 	.byte	0x04, 0x37
        /*0002*/ 	.short	(.L_9 - .L_8)
.L_8:
        /*0004*/ 	.word	0x0000007c


	//----- nvinfo : EIATTR_KPARAM_INFO
	.align		4
.L_9:
        /*0008*/ 	.byte	0x04, 0x17
        /*000a*/ 	.short	(.L_11 - .L_10)
.L_10:
        /*000c*/ 	.word	0x00000000
        /*0010*/ 	.short	0x0002
        /*0012*/ 	.short	0x0010
        /*0014*/ 	.byte	0x00, 0xf0, 0x11, 0x00


	//----- nvinfo : EIATTR_KPARAM_INFO
	.align		4
.L_11:
        /*0018*/ 	.byte	0x04, 0x17
        /*001a*/ 	.short	(.L_13 - .L_12)
.L_12:
        /*001c*/ 	.word	0x00000000
        /*0020*/ 	.short	0x0001
        /*0022*/ 	.short	0x0008
        /*0024*/ 	.byte	0x00, 0xf4, 0x21, 0x00


	//----- nvinfo : EIATTR_KPARAM_INFO
	.align		4
.L_13:
        /*0028*/ 	.byte	0x04, 0x17
        /*002a*/ 	.short	(.L_15 - .L_14)
.L_14:
        /*002c*/ 	.word	0x00000000
        /*0030*/ 	.short	0x0000
        /*0032*/ 	.short	0x0000
        /*0034*/ 	.byte	0x00, 0xf4, 0x21, 0x00


	//----- nvinfo : EIATTR_SPARSE_MMA_MASK
	.align		4
.L_15:
        /*0038*/ 	.byte	0x03, 0x50
        /*003a*/ 	.short	0x0000


	//----- nvinfo : EIATTR_MAXREG_COUNT
	.align		4
        /*003c*/ 	.byte	0x03, 0x1b
        /*003e*/ 	.short	0x00ff


	//----- nvinfo : EIATTR_EXIT_INSTR_OFFSETS
	.align		4
        /*0040*/ 	.byte	0x04, 0x1c
        /*0042*/ 	.short	(.L_17 - .L_16)


	//   ....[0]....
.L_16:
        /*0044*/ 	.word	0x00000180


	//   ....[1]....
        /*0048*/ 	.word	0x000001a0


	//----- nvinfo : EIATTR_REQNTID
	.align		4
.L_17:
        /*004c*/ 	.byte	0x04, 0x10
        /*004e*/ 	.short	(.L_19 - .L_18)
.L_18:
        /*0050*/ 	.word	0x00000080
        /*0054*/ 	.word	0x00000001
        /*0058*/ 	.word	0x00000001


	//----- nvinfo : EIATTR_CRS_STACK_SIZE
	.align		4
.L_19:
        /*005c*/ 	.byte	0x04, 0x1e
        /*005e*/ 	.short	(.L_21 - .L_20)
.L_20:
        /*0060*/ 	.word	0x00000000


	//----- nvinfo : EIATTR_CBANK_PARAM_SIZE
	.align		4
.L_21:
        /*0064*/ 	.byte	0x03, 0x19
        /*0066*/ 	.short	0x0014


	//----- nvinfo : EIATTR_PARAM_CBANK
	.align		4
        /*0068*/ 	.byte	0x04, 0x0a
        /*006a*/ 	.short	(.L_23 - .L_22)
	.align		4
.L_22:
        /*006c*/ 	.word	index@(.nv.constant0.triton_poi_fused_add_hardtanh_mul_0)
        /*0070*/ 	.short	0x0210
        /*0072*/ 	.short	0x0014


	//----- nvinfo : EIATTR_SW_WAR
	.align		4
.L_23:
        /*0074*/ 	.byte	0x04, 0x36
        /*0076*/ 	.short	(.L_25 - .L_24)
.L_24:
        /*0078*/ 	.word	0x00000008
.L_25:


//--------------------- .nv.callgraph             --------------------------
	.section	.nv.callgraph,"",@"SHT_CUDA_CALLGRAPH"
	.align	4
	.sectionentsize	8
	.align		4
        /*0000*/ 	.word	0x00000000
	.align		4
        /*0004*/ 	.word	0xffffffff
	.align		4
        /*0008*/ 	.word	0x00000000
	.align		4
        /*000c*/ 	.word	0xfffffffe
	.align		4
        /*0010*/ 	.word	0x00000000
	.align		4
        /*0014*/ 	.word	0xfffffffd
	.align		4
        /*0018*/ 	.word	0x00000000
	.align		4
        /*001c*/ 	.word	0xfffffffc


//--------------------- .text.triton_poi_fused_add_hardtanh_mul_0 --------------------------
	.section	.text.triton_poi_fused_add_hardtanh_mul_0,"ax",@progbits
	.align	128
        .global         triton_poi_fused_add_hardtanh_mul_0
        .type           triton_poi_fused_add_hardtanh_mul_0,@function
        .size           triton_poi_fused_add_hardtanh_mul_0,(.L_x_3 - triton_poi_fused_add_hardtanh_mul_0)
        .other          triton_poi_fused_add_hardtanh_mul_0,@"STO_CUDA_ENTRY STV_DEFAULT"
triton_poi_fused_add_hardtanh_mul_0:
.text.triton_poi_fused_add_hardtanh_mul_0:
[----:B------:R-:W0:Y:S02]  /*0000*/  LDC R1, c[0x0][0x28] ;  /* 0x00000a00ff017b82 */ /* 0x000e240000000800 */
[----:B------:R-:W1:Y:S01]  /*0010*/  S2R R0, SR_TID.X ;  /* 0x0000000000007919 */ /* 0x000e620000002100 */
[----:B------:R-:W-:Y:S01]  /*0020*/  ULDC.64 UR4, c[0x0][0x208] ;  /* 0x0000820000047ab9 */ /* 0x000fe20000000a00 */
[----:B------:R-:W-:Y:S01]  /*0030*/  BSSY B0, `(.L_x_0) ;  /* 0x000000a000007945 */ /* 0x000fe20003800000 */
[----:B------:R-:W2:Y:S01]  /*0040*/  S2R R5, SR_CTAID.X ;  /* 0x0000000000057919 */ /* 0x000ea20000002500 */
[----:B-1----:R-:W-:-:S05]  /*0050*/  LOP3.LUT R0, R0, 0x7f, RZ, 0xc0, !PT ;  /* 0x0000007f00007812 */ /* 0x002fca00078ec0ff */
[----:B--2---:R-:W-:Y:S02]  /*0060*/  IMAD R5, R5, 0x80, R0 ;  /* 0x0000008005057824 */ /* 0x004fe400078e0200 */
[----:B------:R-:W-:-:S03]  /*0070*/  IMAD.MOV.U32 R0, RZ, RZ, RZ ;  /* 0x000000ffff007224 */ /* 0x000fc600078e00ff */
[----:B------:R-:W-:-:S13]  /*0080*/  ISETP.GE.AND P0, PT, R5, 0x100, PT ;  /* 0x000001000500780c */ /* 0x000fda0003f06270 */
[----:B------:R-:W-:Y:S05]  /*0090*/  @P0 BRA `(.L_x_1) ;  /* 0x00000000000c0947 */ /* 0x000fea0003800000 */
[----:B------:R-:W1:Y:S02]  /*00a0*/  LDC.64 R2, c[0x0][0x210] ;  /* 0x00008400ff027b82 */ /* 0x000e640000000a00 */
[----:B-1----:R-:W-:-:S05]  /*00b0*/  IMAD.WIDE R2, R5, 0x4, R2 ;  /* 0x0000000405027825 */ /* 0x002fca00078e0202 */
[----:B------:R1:W5:Y:S02]  /*00c0*/  LDG.E R0, desc[UR4][R2.64] ;  /* 0x0000000402007981 */ /* 0x000364000c1e1900 */
.L_x_1:
[----:B------:R-:W-:Y:S05]  /*00d0*/  BSYNC B0 ;  /* 0x0000000000007941 */ /* 0x000fea0003800000 */
.L_x_0:
[----:B-----5:R-:W-:Y:S01]  /*00e0*/  FADD R4, R0, 3 ;  /* 0x4040000000047421 */ /* 0x020fe20000000000 */
[----:B-1----:R-:W1:Y:S04]  /*00f0*/  LDC.64 R2, c[0x0][0x218] ;  /* 0x00008600ff027b82 */ /* 0x002e680000000a00 */
[----:B------:R-:W-:-:S04]  /*0100*/  FSETP.GTU.AND P1, PT, R4, RZ, PT ;  /* 0x000000ff0400720b */ /* 0x000fc80003f2c000 */
[----:B------:R-:W-:-:S04]  /*0110*/  FSEL R4, R4, RZ, P1 ;  /* 0x000000ff04047208 */ /* 0x000fc80000800000 */
[C---:B------:R-:W-:Y:S01]  /*0120*/  FSETP.GEU.AND P2, PT, R4.reuse, 6, PT ;  /* 0x40c000000400780b */ /* 0x040fe20003f4e000 */
[C---:B------:R-:W-:Y:S01]  /*0130*/  FMUL R7, R4.reuse, 0.16666667163372039795 ;  /* 0x3e2aaaab04077820 */ /* 0x040fe20000400000 */
[----:B------:R-:W-:Y:S01]  /*0140*/  FSETP.NAN.AND P1, PT, R4, R4, PT ;  /* 0x000000040400720b */ /* 0x000fe20003f28000 */
[----:B-1----:R-:W-:-:S10]  /*0150*/  IMAD.WIDE R2, R5, 0x4, R2 ;  /* 0x0000000405027825 */ /* 0x002fd400078e0202 */
[----:B------:R-:W-:-:S05]  /*0160*/  @P2 FSEL R7, R7, 1, P1 ;  /* 0x3f80000007072808 */ /* 0x000fca0000800000 */
[----:B------:R-:W-:Y:S01]  /*0170*/  FMUL R7, R7, R0 ;  /* 0x0000000007077220 */ /* 0x000fe20000400000 */
[----:B------:R-:W-:Y:S06]  /*0180*/  @P0 EXIT ;  /* 0x000000000000094d */ /* 0x000fec0003800000 */
[----:B------:R-:W-:Y:S01]  /*0190*/  STG.E desc[UR4][R2.64], R7 ;  /* 0x0000000702007986 */ /* 0x000fe2000c101904 */
[----:B------:R-:W-:Y:S05]  /*01a0*/  EXIT ;  /* 0x000000000000794d */ /* 0x000fea0003800000 */
.L_x_2:
[----:B------:R-:W-:-:S00]  /*01b0*/  BRA `(.L_x_2) ;  /* 0xfffffffc00fc7947 */ /* 0x000fc0000383ffff */
[----:B------:R-:W-:-:S00]  /*01c0*/  NOP ;  /* 0x0000000000007918 */ /* 0x000fc00000000000 */
        /* <DEDUP_REMOVED lines=11> */
.L_x_3:


//--------------------- .nv.constant0.triton_poi_fused_add_hardtanh_mul_0 --------------------------
	.section	.nv.constant0.triton_poi_fused_add_hardtanh_mul_0,"a",@progbits
	.sectionflags	@""
	.align	4
.nv.constant0.triton_poi_fused_add_hardtanh_mul_0:
	.zero		548
